//
// Generated by NVIDIA NVVM Compiler
//
// Compiler Build ID: CL-36424714
// Cuda compilation tools, release 13.0, V13.0.88
// Based on NVVM 20.0.0
//

.version 9.0
.target sm_100
.address_size 64

	// .globl	_Z6RowGPUPdPKdS_iii

.visible .entry _Z6RowGPUPdPKdS_iii(
	.param .u64 .ptr .align 1 _Z6RowGPUPdPKdS_iii_param_0,
	.param .u64 .ptr .align 1 _Z6RowGPUPdPKdS_iii_param_1,
	.param .u64 .ptr .align 1 _Z6RowGPUPdPKdS_iii_param_2,
	.param .u32 _Z6RowGPUPdPKdS_iii_param_3,
	.param .u32 _Z6RowGPUPdPKdS_iii_param_4,
	.param .u32 _Z6RowGPUPdPKdS_iii_param_5
)
{
	.reg .pred 	%p<7>;
	.reg .b16 	%rs<3>;
	.reg .b32 	%r<72>;
	.reg .b64 	%rd<27>;
	.reg .b64 	%fd<103>;

	ld.param.u64 	%rd4, [_Z6RowGPUPdPKdS_iii_param_0];
	ld.param.u64 	%rd5, [_Z6RowGPUPdPKdS_iii_param_1];
	ld.param.u64 	%rd6, [_Z6RowGPUPdPKdS_iii_param_2];
	ld.param.u32 	%r38, [_Z6RowGPUPdPKdS_iii_param_3];
	ld.param.u32 	%r37, [_Z6RowGPUPdPKdS_iii_param_5];
	cvta.to.global.u64 	%rd1, %rd6;
	cvta.to.global.u64 	%rd2, %rd5;
	mov.u32 	%r1, %tid.x;
	mov.u32 	%r39, %ntid.x;
	mov.u32 	%r40, %ctaid.x;
	mul.lo.s32 	%r2, %r39, %r40;
	add.s32 	%r3, %r2, %r1;
	mov.u32 	%r4, %tid.y;
	mov.u32 	%r41, %ntid.y;
	mov.u32 	%r42, %ctaid.y;
	mul.lo.s32 	%r5, %r41, %r42;
	add.s32 	%r6, %r5, %r4;
	mov.u32 	%r43, %nctaid.x;
	shl.b32 	%r7, %r37, 1;
	mad.lo.s32 	%r44, %r43, %r39, %r7;
	mul.lo.s32 	%r8, %r44, %r6;
	add.s32 	%r9, %r7, %r38;
	mad.lo.s32 	%r10, %r9, %r37, %r37;
	setp.lt.s32 	%p1, %r37, 0;
	mov.f64 	%fd98, 0d0000000000000000;
	@%p1 bra 	$L__BB0_10;
	neg.s32 	%r66, %r37;
	mul.lo.s32 	%r12, %r9, %r6;
	add.s32 	%r45, %r12, %r3;
	add.s32 	%r13, %r45, %r10;
	setp.lt.u32 	%p2, %r7, 15;
	mov.f64 	%fd98, 0d0000000000000000;
	@%p2 bra 	$L__BB0_4;
	add.s32 	%r46, %r7, 1;
	and.b32  	%r47, %r46, -16;
	neg.s32 	%r64, %r47;
	add.s32 	%r48, %r4, %r37;
	add.s32 	%r49, %r48, %r5;
	mad.lo.s32 	%r62, %r49, %r9, %r3;
	mov.f64 	%fd98, 0d0000000000000000;
	mov.u32 	%r63, %r7;
$L__BB0_3:
	.pragma "nounroll";
	mul.wide.s32 	%rd7, %r62, 8;
	add.s64 	%rd8, %rd2, %rd7;
	ld.global.f64 	%fd14, [%rd8];
	mul.wide.s32 	%rd9, %r63, 8;
	add.s64 	%rd10, %rd1, %rd9;
	ld.global.f64 	%fd15, [%rd10];
	fma.rn.f64 	%fd16, %fd14, %fd15, %fd98;
	ld.global.f64 	%fd17, [%rd8+8];
	ld.global.f64 	%fd18, [%rd10+-8];
	fma.rn.f64 	%fd19, %fd17, %fd18, %fd16;
	ld.global.f64 	%fd20, [%rd8+16];
	ld.global.f64 	%fd21, [%rd10+-16];
	fma.rn.f64 	%fd22, %fd20, %fd21, %fd19;
	ld.global.f64 	%fd23, [%rd8+24];
	ld.global.f64 	%fd24, [%rd10+-24];
	fma.rn.f64 	%fd25, %fd23, %fd24, %fd22;
	ld.global.f64 	%fd26, [%rd8+32];
	ld.global.f64 	%fd27, [%rd10+-32];
	fma.rn.f64 	%fd28, %fd26, %fd27, %fd25;
	ld.global.f64 	%fd29, [%rd8+40];
	ld.global.f64 	%fd30, [%rd10+-40];
	fma.rn.f64 	%fd31, %fd29, %fd30, %fd28;
	ld.global.f64 	%fd32, [%rd8+48];
	ld.global.f64 	%fd33, [%rd10+-48];
	fma.rn.f64 	%fd34, %fd32, %fd33, %fd31;
	ld.global.f64 	%fd35, [%rd8+56];
	ld.global.f64 	%fd36, [%rd10+-56];
	fma.rn.f64 	%fd37, %fd35, %fd36, %fd34;
	ld.global.f64 	%fd38, [%rd8+64];
	ld.global.f64 	%fd39, [%rd10+-64];
	fma.rn.f64 	%fd40, %fd38, %fd39, %fd37;
	ld.global.f64 	%fd41, [%rd8+72];
	ld.global.f64 	%fd42, [%rd10+-72];
	fma.rn.f64 	%fd43, %fd41, %fd42, %fd40;
	ld.global.f64 	%fd44, [%rd8+80];
	ld.global.f64 	%fd45, [%rd10+-80];
	fma.rn.f64 	%fd46, %fd44, %fd45, %fd43;
	ld.global.f64 	%fd47, [%rd8+88];
	ld.global.f64 	%fd48, [%rd10+-88];
	fma.rn.f64 	%fd49, %fd47, %fd48, %fd46;
	ld.global.f64 	%fd50, [%rd8+96];
	ld.global.f64 	%fd51, [%rd10+-96];
	fma.rn.f64 	%fd52, %fd50, %fd51, %fd49;
	ld.global.f64 	%fd53, [%rd8+104];
	ld.global.f64 	%fd54, [%rd10+-104];
	fma.rn.f64 	%fd55, %fd53, %fd54, %fd52;
	ld.global.f64 	%fd56, [%rd8+112];
	ld.global.f64 	%fd57, [%rd10+-112];
	fma.rn.f64 	%fd58, %fd56, %fd57, %fd55;
	ld.global.f64 	%fd59, [%rd8+120];
	ld.global.f64 	%fd60, [%rd10+-120];
	fma.rn.f64 	%fd98, %fd59, %fd60, %fd58;
	add.s32 	%r66, %r66, 16;
	add.s32 	%r64, %r64, 16;
	add.s32 	%r63, %r63, -16;
	add.s32 	%r62, %r62, 16;
	setp.ne.s32 	%p3, %r64, 0;
	@%p3 bra 	$L__BB0_3;
$L__BB0_4:
	and.b32  	%r50, %r7, 14;
	setp.lt.u32 	%p4, %r50, 7;
	@%p4 bra 	$L__BB0_6;
	add.s32 	%r51, %r13, %r66;
	mul.wide.s32 	%rd11, %r51, 8;
	add.s64 	%rd12, %rd2, %rd11;
	ld.global.f64 	%fd61, [%rd12];
	sub.s32 	%r52, %r37, %r66;
	mul.wide.s32 	%rd13, %r52, 8;
	add.s64 	%rd14, %rd1, %rd13;
	ld.global.f64 	%fd62, [%rd14];
	fma.rn.f64 	%fd63, %fd61, %fd62, %fd98;
	ld.global.f64 	%fd64, [%rd12+8];
	ld.global.f64 	%fd65, [%rd14+-8];
	fma.rn.f64 	%fd66, %fd64, %fd65, %fd63;
	ld.global.f64 	%fd67, [%rd12+16];
	ld.global.f64 	%fd68, [%rd14+-16];
	fma.rn.f64 	%fd69, %fd67, %fd68, %fd66;
	ld.global.f64 	%fd70, [%rd12+24];
	ld.global.f64 	%fd71, [%rd14+-24];
	fma.rn.f64 	%fd72, %fd70, %fd71, %fd69;
	ld.global.f64 	%fd73, [%rd12+32];
	ld.global.f64 	%fd74, [%rd14+-32];
	fma.rn.f64 	%fd75, %fd73, %fd74, %fd72;
	ld.global.f64 	%fd76, [%rd12+40];
	ld.global.f64 	%fd77, [%rd14+-40];
	fma.rn.f64 	%fd78, %fd76, %fd77, %fd75;
	ld.global.f64 	%fd79, [%rd12+48];
	ld.global.f64 	%fd80, [%rd14+-48];
	fma.rn.f64 	%fd81, %fd79, %fd80, %fd78;
	ld.global.f64 	%fd82, [%rd12+56];
	ld.global.f64 	%fd83, [%rd14+-56];
	fma.rn.f64 	%fd98, %fd82, %fd83, %fd81;
	add.s32 	%r66, %r66, 8;
$L__BB0_6:
	and.b32  	%r53, %r7, 6;
	setp.lt.u32 	%p5, %r53, 3;
	@%p5 bra 	$L__BB0_8;
	add.s32 	%r54, %r13, %r66;
	mul.wide.s32 	%rd15, %r54, 8;
	add.s64 	%rd16, %rd2, %rd15;
	ld.global.f64 	%fd84, [%rd16];
	sub.s32 	%r55, %r37, %r66;
	mul.wide.s32 	%rd17, %r55, 8;
	add.s64 	%rd18, %rd1, %rd17;
	ld.global.f64 	%fd85, [%rd18];
	fma.rn.f64 	%fd86, %fd84, %fd85, %fd98;
	ld.global.f64 	%fd87, [%rd16+8];
	ld.global.f64 	%fd88, [%rd18+-8];
	fma.rn.f64 	%fd89, %fd87, %fd88, %fd86;
	ld.global.f64 	%fd90, [%rd16+16];
	ld.global.f64 	%fd91, [%rd18+-16];
	fma.rn.f64 	%fd92, %fd90, %fd91, %fd89;
	ld.global.f64 	%fd93, [%rd16+24];
	ld.global.f64 	%fd94, [%rd18+-24];
	fma.rn.f64 	%fd98, %fd93, %fd94, %fd92;
	add.s32 	%r66, %r66, 4;
$L__BB0_8:
	mul.wide.s32 	%rd19, %r37, 8;
	add.s64 	%rd3, %rd1, %rd19;
	add.s32 	%r56, %r1, %r66;
	add.s32 	%r57, %r56, %r2;
	add.s32 	%r58, %r57, %r10;
	add.s32 	%r70, %r58, %r12;
	cvt.u16.u32 	%rs1, %r37;
	and.b16  	%rs2, %rs1, 1;
	mul.wide.u16 	%r59, %rs2, 2;
	neg.s32 	%r69, %r59;
$L__BB0_9:
	.pragma "nounroll";
	mul.wide.s32 	%rd20, %r66, 8;
	sub.s64 	%rd21, %rd3, %rd20;
	mul.wide.s32 	%rd22, %r70, 8;
	add.s64 	%rd23, %rd2, %rd22;
	ld.global.f64 	%fd95, [%rd23];
	ld.global.f64 	%fd96, [%rd21];
	fma.rn.f64 	%fd98, %fd95, %fd96, %fd98;
	add.s32 	%r66, %r66, 1;
	add.s32 	%r70, %r70, 1;
	add.s32 	%r69, %r69, 1;
	setp.ne.s32 	%p6, %r69, 1;
	@%p6 bra 	$L__BB0_9;
$L__BB0_10:
	cvta.to.global.u64 	%rd24, %rd4;
	add.s32 	%r60, %r8, %r3;
	add.s32 	%r61, %r60, %r10;
	mul.wide.s32 	%rd25, %r61, 8;
	add.s64 	%rd26, %rd24, %rd25;
	st.global.f64 	[%rd26], %fd98;
	ret;

}
	// .globl	_Z6ColGPUPdPKdS_iii
.visible .entry _Z6ColGPUPdPKdS_iii(
	.param .u64 .ptr .align 1 _Z6ColGPUPdPKdS_iii_param_0,
	.param .u64 .ptr .align 1 _Z6ColGPUPdPKdS_iii_param_1,
	.param .u64 .ptr .align 1 _Z6ColGPUPdPKdS_iii_param_2,
	.param .u32 _Z6ColGPUPdPKdS_iii_param_3,
	.param .u32 _Z6ColGPUPdPKdS_iii_param_4,
	.param .u32 _Z6ColGPUPdPKdS_iii_param_5
)
{
	.reg .pred 	%p<7>;
	.reg .b32 	%r<62>;
	.reg .b64 	%rd<39>;
	.reg .b64 	%fd<59>;

	ld.param.u64 	%rd3, [_Z6ColGPUPdPKdS_iii_param_0];
	ld.param.u64 	%rd4, [_Z6ColGPUPdPKdS_iii_param_1];
	ld.param.u64 	%rd5, [_Z6ColGPUPdPKdS_iii_param_2];
	ld.param.u32 	%r25, [_Z6ColGPUPdPKdS_iii_param_3];
	ld.param.u32 	%r26, [_Z6ColGPUPdPKdS_iii_param_5];
	cvta.to.global.u64 	%rd1, %rd5;
	cvta.to.global.u64 	%rd2, %rd4;
	mov.u32 	%r27, %tid.x;
	mov.u32 	%r28, %ntid.x;
	mov.u32 	%r29, %ctaid.x;
	mad.lo.s32 	%r1, %r28, %r29, %r27;
	mov.u32 	%r30, %tid.y;
	mov.u32 	%r31, %ntid.y;
	mov.u32 	%r32, %ctaid.y;
	mad.lo.s32 	%r2, %r31, %r32, %r30;
	mov.u32 	%r33, %nctaid.x;
	shl.b32 	%r3, %r26, 1;
	mad.lo.s32 	%r34, %r33, %r28, %r3;
	mul.lo.s32 	%r4, %r34, %r2;
	add.s32 	%r5, %r3, %r25;
	mad.lo.s32 	%r6, %r5, %r26, %r26;
	setp.lt.s32 	%p1, %r26, 0;
	mov.f64 	%fd58, 0d0000000000000000;
	@%p1 bra 	$L__BB1_9;
	neg.s32 	%r59, %r26;
	setp.lt.u32 	%p2, %r3, 7;
	mov.f64 	%fd55, 0d0000000000000000;
	@%p2 bra 	$L__BB1_4;
	add.s32 	%r35, %r3, 1;
	and.b32  	%r36, %r35, -8;
	neg.s32 	%r57, %r36;
	mad.lo.s32 	%r37, %r26, %r5, %r26;
	add.s32 	%r38, %r1, %r37;
	sub.s32 	%r39, %r2, %r26;
	mad.lo.s32 	%r55, %r39, %r5, %r38;
	shl.b32 	%r40, %r26, 4;
	shl.b32 	%r41, %r25, 3;
	add.s32 	%r10, %r40, %r41;
	mov.f64 	%fd55, 0d0000000000000000;
	mul.wide.s32 	%rd10, %r5, 8;
	mov.u32 	%r56, %r3;
$L__BB1_3:
	.pragma "nounroll";
	mul.wide.s32 	%rd6, %r55, 8;
	add.s64 	%rd7, %rd2, %rd6;
	ld.global.f64 	%fd13, [%rd7];
	mul.wide.s32 	%rd8, %r56, 8;
	add.s64 	%rd9, %rd1, %rd8;
	ld.global.f64 	%fd14, [%rd9];
	fma.rn.f64 	%fd15, %fd13, %fd14, %fd55;
	add.s64 	%rd11, %rd7, %rd10;
	ld.global.f64 	%fd16, [%rd11];
	ld.global.f64 	%fd17, [%rd9+-8];
	fma.rn.f64 	%fd18, %fd16, %fd17, %fd15;
	add.s64 	%rd12, %rd11, %rd10;
	ld.global.f64 	%fd19, [%rd12];
	ld.global.f64 	%fd20, [%rd9+-16];
	fma.rn.f64 	%fd21, %fd19, %fd20, %fd18;
	add.s64 	%rd13, %rd12, %rd10;
	ld.global.f64 	%fd22, [%rd13];
	ld.global.f64 	%fd23, [%rd9+-24];
	fma.rn.f64 	%fd24, %fd22, %fd23, %fd21;
	add.s64 	%rd14, %rd13, %rd10;
	ld.global.f64 	%fd25, [%rd14];
	ld.global.f64 	%fd26, [%rd9+-32];
	fma.rn.f64 	%fd27, %fd25, %fd26, %fd24;
	add.s64 	%rd15, %rd14, %rd10;
	ld.global.f64 	%fd28, [%rd15];
	ld.global.f64 	%fd29, [%rd9+-40];
	fma.rn.f64 	%fd30, %fd28, %fd29, %fd27;
	add.s64 	%rd16, %rd15, %rd10;
	ld.global.f64 	%fd31, [%rd16];
	ld.global.f64 	%fd32, [%rd9+-48];
	fma.rn.f64 	%fd33, %fd31, %fd32, %fd30;
	add.s64 	%rd17, %rd16, %rd10;
	ld.global.f64 	%fd34, [%rd17];
	ld.global.f64 	%fd35, [%rd9+-56];
	fma.rn.f64 	%fd55, %fd34, %fd35, %fd33;
	add.s32 	%r59, %r59, 8;
	add.s32 	%r57, %r57, 8;
	add.s32 	%r56, %r56, -8;
	add.s32 	%r55, %r55, %r10;
	setp.ne.s32 	%p3, %r57, 0;
	@%p3 bra 	$L__BB1_3;
$L__BB1_4:
	add.s32 	%r20, %r6, %r1;
	and.b32  	%r42, %r3, 6;
	setp.lt.u32 	%p4, %r42, 3;
	@%p4 bra 	$L__BB1_6;
	add.s32 	%r43, %r59, %r2;
	mad.lo.s32 	%r44, %r43, %r5, %r20;
	mul.wide.s32 	%rd18, %r44, 8;
	add.s64 	%rd19, %rd2, %rd18;
	ld.global.f64 	%fd36, [%rd19];
	sub.s32 	%r45, %r26, %r59;
	mul.wide.s32 	%rd20, %r45, 8;
	add.s64 	%rd21, %rd1, %rd20;
	ld.global.f64 	%fd37, [%rd21];
	fma.rn.f64 	%fd38, %fd36, %fd37, %fd55;
	mul.wide.s32 	%rd22, %r5, 8;
	add.s64 	%rd23, %rd19, %rd22;
	ld.global.f64 	%fd39, [%rd23];
	ld.global.f64 	%fd40, [%rd21+-8];
	fma.rn.f64 	%fd41, %fd39, %fd40, %fd38;
	add.s64 	%rd24, %rd23, %rd22;
	ld.global.f64 	%fd42, [%rd24];
	ld.global.f64 	%fd43, [%rd21+-16];
	fma.rn.f64 	%fd44, %fd42, %fd43, %fd41;
	add.s64 	%rd25, %rd24, %rd22;
	ld.global.f64 	%fd45, [%rd25];
	ld.global.f64 	%fd46, [%rd21+-24];
	fma.rn.f64 	%fd55, %fd45, %fd46, %fd44;
	add.s32 	%r59, %r59, 4;
$L__BB1_6:
	and.b32  	%r46, %r26, 1;
	setp.eq.b32 	%p5, %r46, 1;
	not.pred 	%p6, %p5;
	@%p6 bra 	$L__BB1_8;
	add.s32 	%r47, %r59, %r2;
	mad.lo.s32 	%r48, %r47, %r5, %r20;
	mul.wide.s32 	%rd26, %r48, 8;
	add.s64 	%rd27, %rd2, %rd26;
	ld.global.f64 	%fd47, [%rd27];
	sub.s32 	%r49, %r26, %r59;
	mul.wide.s32 	%rd28, %r49, 8;
	add.s64 	%rd29, %rd1, %rd28;
	ld.global.f64 	%fd48, [%rd29];
	fma.rn.f64 	%fd49, %fd47, %fd48, %fd55;
	mul.wide.s32 	%rd30, %r5, 8;
	add.s64 	%rd31, %rd27, %rd30;
	ld.global.f64 	%fd50, [%rd31];
	ld.global.f64 	%fd51, [%rd29+-8];
	fma.rn.f64 	%fd55, %fd50, %fd51, %fd49;
	add.s32 	%r59, %r59, 2;
$L__BB1_8:
	add.s32 	%r50, %r59, %r2;
	mad.lo.s32 	%r51, %r50, %r5, %r20;
	mul.wide.s32 	%rd32, %r51, 8;
	add.s64 	%rd33, %rd2, %rd32;
	ld.global.f64 	%fd52, [%rd33];
	sub.s32 	%r52, %r26, %r59;
	mul.wide.s32 	%rd34, %r52, 8;
	add.s64 	%rd35, %rd1, %rd34;
	ld.global.f64 	%fd53, [%rd35];
	fma.rn.f64 	%fd58, %fd52, %fd53, %fd55;
$L__BB1_9:
	cvta.to.global.u64 	%rd36, %rd3;
	add.s32 	%r53, %r4, %r1;
	add.s32 	%r54, %r53, %r6;
	mul.wide.s32 	%rd37, %r54, 8;
	add.s64 	%rd38, %rd36, %rd37;
	st.global.f64 	[%rd38], %fd58;
	ret;

}


// ===== COMPILED SASS (sm_100) =====

	.target	sm_100

	.elftype	@"ET_EXEC"


//--------------------- .note.nv.tkinfo           --------------------------
	.section	.note.nv.tkinfo,"",@"SHT_NOTE"
	.sectionflags	@"SHF_NOTE_NV_TKINFO"
	.tkinfo
        /*0018*/ 	.word	0x00000002
        /*0030*/ 	.string	""
        /*0030*/ 	.string	"ptxas"
        /*0030*/ 	.string	"Cuda compilation tools, release 13.0, V13.0.88"
        /*0030*/ 	.string	"Build cuda_13.0.r13.0/compiler.36424714_0"
        /*0030*/ 	.string	"-arch sm_100 -m 64 "



//--------------------- .note.nv.cuinfo           --------------------------
	.section	.note.nv.cuinfo,"",@"SHT_NOTE"
	.sectionflags	@"SHF_NOTE_NV_CUINFO"
        /*0018*/ 	.short	0x0002
        /*001a*/ 	.short	0x0064
        /*001c*/ 	.short	0x0082
	.zero		2


//--------------------- .nv.info                  --------------------------
	.section	.nv.info,"",@"SHT_CUDA_INFO"
	.align	4


	//----- nvinfo : EIATTR_REGCOUNT
	.align		4
        /*0000*/ 	.byte	0x04, 0x2f
        /*0002*/ 	.short	(.L_1 - .L_0)
	.align		4
.L_0:
        /*0004*/ 	.word	index@(_Z6RowGPUPdPKdS_iii)
        /*0008*/ 	.word	0x00000020


	//----- nvinfo : EIATTR_FRAME_SIZE
	.align		4
.L_1:
        /*000c*/ 	.byte	0x04, 0x11
        /*000e*/ 	.short	(.L_3 - .L_2)
	.align		4
.L_2:
        /*0010*/ 	.word	index@(_Z6RowGPUPdPKdS_iii)
        /*0014*/ 	.word	0x00000000


	//----- nvinfo : EIATTR_REGCOUNT
	.align		4
.L_3:
        /*0018*/ 	.byte	0x04, 0x2f
        /*001a*/ 	.short	(.L_5 - .L_4)
	.align		4
.L_4:
        /*001c*/ 	.word	index@(_Z6ColGPUPdPKdS_iii)
        /*0020*/ 	.word	0x00000020


	//----- nvinfo : EIATTR_FRAME_SIZE
	.align		4
.L_5:
        /*0024*/ 	.byte	0x04, 0x11
        /*0026*/ 	.short	(.L_7 - .L_6)
	.align		4
.L_6:
        /*0028*/ 	.word	index@(_Z6ColGPUPdPKdS_iii)
        /*002c*/ 	.word	0x00000000


	//----- nvinfo : EIATTR_MIN_STACK_SIZE
	.align		4
.L_7:
        /*0030*/ 	.byte	0x04, 0x12
        /*0032*/ 	.short	(.L_9 - .L_8)
	.align		4
.L_8:
        /*0034*/ 	.word	index@(_Z6ColGPUPdPKdS_iii)
        /*0038*/ 	.word	0x00000000


	//----- nvinfo : EIATTR_MIN_STACK_SIZE
	.align		4
.L_9:
        /*003c*/ 	.byte	0x04, 0x12
        /*003e*/ 	.short	(.L_11 - .L_10)
	.align		4
.L_10:
        /*0040*/ 	.word	index@(_Z6RowGPUPdPKdS_iii)
        /*0044*/ 	.word	0x00000000
.L_11:


//--------------------- .nv.compat                --------------------------
	.section	.nv.compat,"",@"SHT_CUDA_COMPAT_INFO"
	.align	4
        /*0000*/ 	.byte	0x02, 0x09, 0x00, 0x00, 0x02, 0x02, 0x01, 0x00, 0x02, 0x05, 0x05, 0x00, 0x03, 0x07, 0x01, 0x01
        /*0010*/ 	.byte	0x02, 0x03, 0x00, 0x00, 0x02, 0x06, 0x01, 0x00, 0x04, 0x0b, 0x08, 0x00, 0x01, 0x00, 0x00, 0x00
        /*0020*/ 	.byte	0x00, 0x00, 0x00, 0x00


//--------------------- .nv.info._Z6ColGPUPdPKdS_iii --------------------------
	.section	.nv.info._Z6ColGPUPdPKdS_iii,"",@"SHT_CUDA_INFO"
	.sectionflags	@""
	.align	4


	//----- nvinfo : EIATTR_CUDA_API_VERSION
	.align		4
        /*0000*/ 	.byte	0x04, 0x37
        /*0002*/ 	.short	(.L_13 - .L_12)
.L_12:
        /*0004*/ 	.word	0x00000082


	//----- nvinfo : EIATTR_KPARAM_INFO
	.align		4
.L_13:
        /*0008*/ 	.byte	0x04, 0x17
        /*000a*/ 	.short	(.L_15 - .L_14)
.L_14:
        /*000c*/ 	.word	0x00000000
        /*0010*/ 	.short	0x0005
        /*0012*/ 	.short	0x0020
        /*0014*/ 	.byte	0x00, 0xf0, 0x11, 0x00


	//----- nvinfo : EIATTR_KPARAM_INFO
	.align		4
.L_15:
        /*0018*/ 	.byte	0x04, 0x17
        /*001a*/ 	.short	(.L_17 - .L_16)
.L_16:
        /*001c*/ 	.word	0x00000000
        /*0020*/ 	.short	0x0004
        /*0022*/ 	.short	0x001c
        /*0024*/ 	.byte	0x00, 0xf0, 0x11, 0x00


	//----- nvinfo : EIATTR_KPARAM_INFO
	.align		4
.L_17:
        /*0028*/ 	.byte	0x04, 0x17
        /*002a*/ 	.short	(.L_19 - .L_18)
.L_18:
        /*002c*/ 	.word	0x00000000
        /*0030*/ 	.short	0x0003
        /*0032*/ 	.short	0x0018
        /*0034*/ 	.byte	0x00, 0xf0, 0x11, 0x00


	//----- nvinfo : EIATTR_KPARAM_INFO
	.align		4
.L_19:
        /*0038*/ 	.byte	0x04, 0x17
        /*003a*/ 	.short	(.L_21 - .L_20)
.L_20:
        /*003c*/ 	.word	0x00000000
        /*0040*/ 	.short	0x0002
        /*0042*/ 	.short	0x0010
        /*0044*/ 	.byte	0x00, 0xf5, 0x21, 0x00


	//----- nvinfo : EIATTR_KPARAM_INFO
	.align		4
.L_21:
        /*0048*/ 	.byte	0x04, 0x17
        /*004a*/ 	.short	(.L_23 - .L_22)
.L_22:
        /*004c*/ 	.word	0x00000000
        /*0050*/ 	.short	0x0001
        /*0052*/ 	.short	0x0008
        /*0054*/ 	.byte	0x00, 0xf5, 0x21, 0x00


	//----- nvinfo : EIATTR_KPARAM_INFO
	.align		4
.L_23:
        /*0058*/ 	.byte	0x04, 0x17
        /*005a*/ 	.short	(.L_25 - .L_24)
.L_24:
        /*005c*/ 	.word	0x00000000
        /*0060*/ 	.short	0x0000
        /*0062*/ 	.short	0x0000
        /*0064*/ 	.byte	0x00, 0xf5, 0x21, 0x00


	//----- nvinfo : EIATTR_SPARSE_MMA_MASK
	.align		4
.L_25:
        /*0068*/ 	.byte	0x03, 0x50
        /*006a*/ 	.short	0x0000


	//----- nvinfo : EIATTR_MAXREG_COUNT
	.align		4
        /*006c*/ 	.byte	0x03, 0x1b
        /*006e*/ 	.short	0x00ff


	//----- nvinfo : EIATTR_MERCURY_ISA_VERSION
	.align		4
        /*0070*/ 	.byte	0x03, 0x5f
        /*0072*/ 	.short	0x0101


	//----- nvinfo : EIATTR_VRC_CTA_INIT_COUNT
	.align		4
        /*0074*/ 	.byte	0x02, 0x4a
	.zero		1
	.zero		1


	//----- nvinfo : EIATTR_EXIT_INSTR_OFFSETS
	.align		4
        /*0078*/ 	.byte	0x04, 0x1c
        /*007a*/ 	.short	(.L_27 - .L_26)


	//   ....[0]....
.L_26:
        /*007c*/ 	.word	0x00000820


	//----- nvinfo : EIATTR_CBANK_PARAM_SIZE
	.align		4
.L_27:
        /*0080*/ 	.byte	0x03, 0x19
        /*0082*/ 	.short	0x0024


	//----- nvinfo : EIATTR_PARAM_CBANK
	.align		4
        /*0084*/ 	.byte	0x04, 0x0a
        /*0086*/ 	.short	(.L_29 - .L_28)
	.align		4
.L_28:
        /*0088*/ 	.word	index@(.nv.constant0._Z6ColGPUPdPKdS_iii)
        /*008c*/ 	.short	0x0380
        /*008e*/ 	.short	0x0024


	//----- nvinfo : EIATTR_SW_WAR
	.align		4
.L_29:
        /*0090*/ 	.byte	0x04, 0x36
        /*0092*/ 	.short	(.L_31 - .L_30)
.L_30:
        /*0094*/ 	.word	0x00000008
.L_31:


//--------------------- .nv.info._Z6RowGPUPdPKdS_iii --------------------------
	.section	.nv.info._Z6RowGPUPdPKdS_iii,"",@"SHT_CUDA_INFO"
	.sectionflags	@""
	.align	4


	//----- nvinfo : EIATTR_CUDA_API_VERSION
	.align		4
        /*0000*/ 	.byte	0x04, 0x37
        /*0002*/ 	.short	(.L_33 - .L_32)
.L_32:
        /*0004*/ 	.word	0x00000082


	//----- nvinfo : EIATTR_KPARAM_INFO
	.align		4
.L_33:
        /*0008*/ 	.byte	0x04, 0x17
        /*000a*/ 	.short	(.L_35 - .L_34)
.L_34:
        /*000c*/ 	.word	0x00000000
        /*0010*/ 	.short	0x0005
        /*0012*/ 	.short	0x0020
        /*0014*/ 	.byte	0x00, 0xf0, 0x11, 0x00


	//----- nvinfo : EIATTR_KPARAM_INFO
	.align		4
.L_35:
        /*0018*/ 	.byte	0x04, 0x17
        /*001a*/ 	.short	(.L_37 - .L_36)
.L_36:
        /*001c*/ 	.word	0x00000000
        /*0020*/ 	.short	0x0004
        /*0022*/ 	.short	0x001c
        /*0024*/ 	.byte	0x00, 0xf0, 0x11, 0x00


	//----- nvinfo : EIATTR_KPARAM_INFO
	.align		4
.L_37:
        /*0028*/ 	.byte	0x04, 0x17
        /*002a*/ 	.short	(.L_39 - .L_38)
.L_38:
        /*002c*/ 	.word	0x00000000
        /*0030*/ 	.short	0x0003
        /*0032*/ 	.short	0x0018
        /*0034*/ 	.byte	0x00, 0xf0, 0x11, 0x00


	//----- nvinfo : EIATTR_KPARAM_INFO
	.align		4
.L_39:
        /*0038*/ 	.byte	0x04, 0x17
        /*003a*/ 	.short	(.L_41 - .L_40)
.L_40:
        /*003c*/ 	.word	0x00000000
        /*0040*/ 	.short	0x0002
        /*0042*/ 	.short	0x0010
        /*0044*/ 	.byte	0x00, 0xf5, 0x21, 0x00


	//----- nvinfo : EIATTR_KPARAM_INFO
	.align		4
.L_41:
        /*0048*/ 	.byte	0x04, 0x17
        /*004a*/ 	.short	(.L_43 - .L_42)
.L_42:
        /*004c*/ 	.word	0x00000000
        /*0050*/ 	.short	0x0001
        /*0052*/ 	.short	0x0008
        /*0054*/ 	.byte	0x00, 0xf5, 0x21, 0x00


	//----- nvinfo : EIATTR_KPARAM_INFO
	.align		4
.L_43:
        /*0058*/ 	.byte	0x04, 0x17
        /*005a*/ 	.short	(.L_45 - .L_44)
.L_44:
        /*005c*/ 	.word	0x00000000
        /*0060*/ 	.short	0x0000
        /*0062*/ 	.short	0x0000
        /*0064*/ 	.byte	0x00, 0xf5, 0x21, 0x00


	//----- nvinfo : EIATTR_SPARSE_MMA_MASK
	.align		4
.L_45:
        /*0068*/ 	.byte	0x03, 0x50
        /*006a*/ 	.short	0x0000


	//----- nvinfo : EIATTR_MAXREG_COUNT
	.align		4
        /*006c*/ 	.byte	0x03, 0x1b
        /*006e*/ 	.short	0x00ff


	//----- nvinfo : EIATTR_MERCURY_ISA_VERSION
	.align		4
        /*0070*/ 	.byte	0x03, 0x5f
        /*0072*/ 	.short	0x0101


	//----- nvinfo : EIATTR_VRC_CTA_INIT_COUNT
	.align		4
        /*0074*/ 	.byte	0x02, 0x4a
	.zero		1
	.zero		1


	//----- nvinfo : EIATTR_EXIT_INSTR_OFFSETS
	.align		4
        /*0078*/ 	.byte	0x04, 0x1c
        /*007a*/ 	.short	(.L_47 - .L_46)


	//   ....[0]....
.L_46:
        /*007c*/ 	.word	0x00000ac0


	//----- nvinfo : EIATTR_CBANK_PARAM_SIZE
	.align		4
.L_47:
        /*0080*/ 	.byte	0x03, 0x19
        /*0082*/ 	.short	0x0024


	//----- nvinfo : EIATTR_PARAM_CBANK
	.align		4
        /*0084*/ 	.byte	0x04, 0x0a
        /*0086*/ 	.short	(.L_49 - .L_48)
	.align		4
.L_48:
        /*0088*/ 	.word	index@(.nv.constant0._Z6RowGPUPdPKdS_iii)
        /*008c*/ 	.short	0x0380
        /*008e*/ 	.short	0x0024


	//----- nvinfo : EIATTR_SW_WAR
	.align		4
.L_49:
        /*0090*/ 	.byte	0x04, 0x36
        /*0092*/ 	.short	(.L_51 - .L_50)
.L_50:
        /*0094*/ 	.word	0x00000008
.L_51:


//--------------------- .nv.callgraph             --------------------------
	.section	.nv.callgraph,"",@"SHT_CUDA_CALLGRAPH"
	.align	4
	.sectionentsize	8
	.align		4
        /*0000*/ 	.word	0x00000000
	.align		4
        /*0004*/ 	.word	0xffffffff
	.align		4
        /*0008*/ 	.word	0x00000000
	.align		4
        /*000c*/ 	.word	0xfffffffe
	.align		4
        /*0010*/ 	.word	0x00000000
	.align		4
        /*0014*/ 	.word	0xfffffffd
	.align		4
        /*0018*/ 	.word	0x00000000
	.align		4
        /*001c*/ 	.word	0xfffffffc


//--------------------- .text._Z6ColGPUPdPKdS_iii --------------------------
	.section	.text._Z6ColGPUPdPKdS_iii,"ax",@progbits
	.align	128
        .global         _Z6ColGPUPdPKdS_iii
        .type           _Z6ColGPUPdPKdS_iii,@function
        .size           _Z6ColGPUPdPKdS_iii,(.L_x_11 - _Z6ColGPUPdPKdS_iii)
        .other          _Z6ColGPUPdPKdS_iii,@"STO_CUDA_ENTRY STV_DEFAULT"
_Z6ColGPUPdPKdS_iii:
.text._Z6ColGPUPdPKdS_iii:
[----:B------:R-:W-:Y:S08]  /*0000*/  LDC R1, c[0x0][0x37c] ;  /* 0x0000df00ff017b82 */ /* 0x000ff00000000800 */
[----:B------:R-:W0:Y:S01]  /*0010*/  LDC R0, c[0x0][0x3a0] ;  /* 0x0000e800ff007b82 */ /* 0x000e220000000800 */
[----:B------:R-:W1:Y:S01]  /*0020*/  S2R R5, SR_TID.Y ;  /* 0x0000000000057919 */ /* 0x000e620000002200 */
[----:B------:R-:W2:Y:S01]  /*0030*/  LDCU UR6, c[0x0][0x360] ;  /* 0x00006c00ff0677ac */ /* 0x000ea20008000800 */
[----:B------:R-:W-:Y:S01]  /*0040*/  CS2R R16, SRZ ;  /* 0x0000000000107805 */ /* 0x000fe2000001ff00 */
[----:B------:R-:W1:Y:S01]  /*0050*/  S2R R4, SR_CTAID.Y ;  /* 0x0000000000047919 */ /* 0x000e620000002600 */
[----:B------:R-:W1:Y:S03]  /*0060*/  LDCU UR7, c[0x0][0x364] ;  /* 0x00006c80ff0777ac */ /* 0x000e660008000800 */
[----:B------:R-:W3:Y:S01]  /*0070*/  LDC R25, c[0x0][0x398] ;  /* 0x0000e600ff197b82 */ /* 0x000ee20000000800 */
[----:B------:R-:W4:Y:S01]  /*0080*/  S2R R2, SR_TID.X ;  /* 0x0000000000027919 */ /* 0x000f220000002100 */
[----:B------:R-:W0:Y:S01]  /*0090*/  LDCU.64 UR4, c[0x0][0x358] ;  /* 0x00006b00ff0477ac */ /* 0x000e220008000a00 */
[----:B------:R-:W4:Y:S05]  /*00a0*/  S2R R7, SR_CTAID.X ;  /* 0x0000000000077919 */ /* 0x000f2a0000002500 */
[----:B------:R-:W2:Y:S01]  /*00b0*/  LDC R9, c[0x0][0x370] ;  /* 0x0000dc00ff097b82 */ /* 0x000ea20000000800 */
[----:B0-----:R-:W-:-:S02]  /*00c0*/  ISETP.GE.AND P0, PT, R0, RZ, PT ;  /* 0x000000ff0000720c */ /* 0x001fc40003f06270 */
[----:B------:R-:W-:-:S04]  /*00d0*/  SHF.L.U32 R24, R0, 0x1, RZ ;  /* 0x0000000100187819 */ /* 0x000fc800000006ff */
[----:B---3--:R-:W-:Y:S01]  /*00e0*/  IADD3 R3, PT, PT, R24, R25, RZ ;  /* 0x0000001918037210 */ /* 0x008fe20007ffe0ff */
[----:B-1----:R-:W-:Y:S02]  /*00f0*/  IMAD R5, R4, UR7, R5 ;  /* 0x0000000704057c24 */ /* 0x002fe4000f8e0205 */
[----:B--2---:R-:W-:-:S04]  /*0100*/  IMAD R4, R9, UR6, R24 ;  /* 0x0000000609047c24 */ /* 0x004fc8000f8e0218 */
[----:B------:R-:W-:Y:S02]  /*0110*/  IMAD R4, R5, R4, RZ ;  /* 0x0000000405047224 */ /* 0x000fe400078e02ff */
[----:B----4-:R-:W-:Y:S02]  /*0120*/  IMAD R2, R7, UR6, R2 ;  /* 0x0000000607027c24 */ /* 0x010fe4000f8e0202 */
[----:B------:R-:W-:Y:S01]  /*0130*/  IMAD R7, R3, R0, R0 ;  /* 0x0000000003077224 */ /* 0x000fe200078e0200 */
[----:B------:R-:W-:Y:S06]  /*0140*/  @!P0 BRA `(.L_x_0) ;  /* 0x0000000400a48947 */ /* 0x000fec0003800000 */
[C---:B------:R-:W-:Y:S02]  /*0150*/  ISETP.GE.U32.AND P1, PT, R24.reuse, 0x7, PT ;  /* 0x000000071800780c */ /* 0x040fe40003f26070 */
[----:B------:R-:W-:Y:S02]  /*0160*/  CS2R R16, SRZ ;  /* 0x0000000000107805 */ /* 0x000fe4000001ff00 */
[----:B------:R-:W-:Y:S02]  /*0170*/  LOP3.LUT R6, R24, 0x6, RZ, 0xc0, !PT ;  /* 0x0000000618067812 */ /* 0x000fe400078ec0ff */
[----:B------:R-:W-:Y:S02]  /*0180*/  IADD3 R23, PT, PT, -R0, RZ, RZ ;  /* 0x000000ff00177210 */ /* 0x000fe40007ffe1ff */
[----:B------:R-:W-:Y:S02]  /*0190*/  ISETP.GE.U32.AND P0, PT, R6, 0x3, PT ;  /* 0x000000030600780c */ /* 0x000fe40003f06070 */
[----:B------:R-:W-:-:S03]  /*01a0*/  IADD3 R22, PT, PT, R2, R7, RZ ;  /* 0x0000000702167210 */ /* 0x000fc60007ffe0ff */
[----:B------:R-:W-:Y:S08]  /*01b0*/  @!P1 BRA `(.L_x_1) ;  /* 0x0000000000c49947 */ /* 0x000ff00003800000 */
[----:B------:R-:W-:Y:S02]  /*01c0*/  IADD3 R6, PT, PT, R24, 0x1, RZ ;  /* 0x0000000118067810 */ /* 0x000fe40007ffe0ff */
[----:B------:R-:W-:Y:S02]  /*01d0*/  CS2R R16, SRZ ;  /* 0x0000000000107805 */ /* 0x000fe4000001ff00 */
[----:B------:R-:W-:Y:S02]  /*01e0*/  IADD3 R8, PT, PT, R2, R7, RZ ;  /* 0x0000000702087210 */ /* 0x000fe40007ffe0ff */
[----:B------:R-:W-:Y:S02]  /*01f0*/  IADD3 R9, PT, PT, R5, -R0, RZ ;  /* 0x8000000005097210 */ /* 0x000fe40007ffe0ff */
[----:B------:R-:W-:Y:S02]  /*0200*/  LOP3.LUT R26, R6, 0xfffffff8, RZ, 0xc0, !PT ;  /* 0xfffffff8061a7812 */ /* 0x000fe400078ec0ff */
[----:B------:R-:W-:Y:S01]  /*0210*/  LEA R25, R0, R25, 0x1 ;  /* 0x0000001900197211 */ /* 0x000fe200078e08ff */
[----:B------:R-:W-:Y:S01]  /*0220*/  IMAD R6, R3, R9, R8 ;  /* 0x0000000903067224 */ /* 0x000fe200078e0208 */
[----:B------:R-:W-:-:S07]  /*0230*/  IADD3 R26, PT, PT, -R26, RZ, RZ ;  /* 0x000000ff1a1a7210 */ /* 0x000fce0007ffe1ff */
.L_x_2:
[----:B------:R-:W0:Y:S08]  /*0240*/  LDC.64 R18, c[0x0][0x388] ;  /* 0x0000e200ff127b82 */ /* 0x000e300000000a00 */
[----:B------:R-:W1:Y:S01]  /*0250*/  LDC.64 R28, c[0x0][0x390] ;  /* 0x0000e400ff1c7b82 */ /* 0x000e620000000a00 */
[----:B0-----:R-:W-:-:S05]  /*0260*/  IMAD.WIDE R18, R6, 0x8, R18 ;  /* 0x0000000806127825 */ /* 0x001fca00078e0212 */
[----:B------:R-:W2:Y:S01]  /*0270*/  LDG.E.64 R12, desc[UR4][R18.64] ;  /* 0x00000004120c7981 */ /* 0x000ea2000c1e1b00 */
[----:B-1----:R-:W-:-:S05]  /*0280*/  IMAD.WIDE R28, R24, 0x8, R28 ;  /* 0x00000008181c7825 */ /* 0x002fca00078e021c */
[----:B------:R-:W2:Y:S01]  /*0290*/  LDG.E.64 R14, desc[UR4][R28.64] ;  /* 0x000000041c0e7981 */ /* 0x000ea2000c1e1b00 */
[----:B------:R-:W-:-:S03]  /*02a0*/  IMAD.WIDE R8, R3, 0x8, R18 ;  /* 0x0000000803087825 */ /* 0x000fc600078e0212 */
[----:B------:R-:W3:Y:S01]  /*02b0*/  LDG.E.64 R10, desc[UR4][R28.64+-0x8] ;  /* 0xfffff8041c0a7981 */ /* 0x000ee2000c1e1b00 */
[----:B------:R-:W-:-:S03]  /*02c0*/  IMAD.WIDE R20, R3, 0x8, R8 ;  /* 0x0000000803147825 */ /* 0x000fc600078e0208 */
[----:B------:R-:W4:Y:S01]  /*02d0*/  LDG.E.64 R18, desc[UR4][R28.64+-0x20] ;  /* 0xffffe0041c127981 */ /* 0x000f22000c1e1b00 */
[----:B--2---:R-:W-:-:S03]  /*02e0*/  DFMA R14, R12, R14, R16 ;  /* 0x0000000e0c0e722b */ /* 0x004fc60000000010 */
[----:B------:R-:W3:Y:S04]  /*02f0*/  LDG.E.64 R12, desc[UR4][R8.64] ;  /* 0x00000004080c7981 */ /* 0x000ee8000c1e1b00 */
[----:B------:R-:W2:Y:S04]  /*0300*/  LDG.E.64 R16, desc[UR4][R28.64+-0x10] ;  /* 0xfffff0041c107981 */ /* 0x000ea8000c1e1b00 */
[----:B------:R0:W2:Y:S02]  /*0310*/  LDG.E.64 R8, desc[UR4][R20.64] ;  /* 0x0000000414087981 */ /* 0x0000a4000c1e1b00 */
[C---:B0-----:R-:W-:Y:S01]  /*0320*/  IMAD.WIDE R20, R3.reuse, 0x8, R20 ;  /* 0x0000000803147825 */ /* 0x041fe200078e0214 */
[----:B---3--:R-:W-:Y:S01]  /*0330*/  DFMA R10, R12, R10, R14 ;  /* 0x0000000a0c0a722b */ /* 0x008fe2000000000e */
[----:B------:R-:W3:Y:S02]  /*0340*/  LDG.E.64 R12, desc[UR4][R28.64+-0x18] ;  /* 0xffffe8041c0c7981 */ /* 0x000ee4000c1e1b00 */
[----:B------:R-:W-:-:S05]  /*0350*/  IMAD.WIDE R14, R3, 0x8, R20 ;  /* 0x00000008030e7825 */ /* 0x000fca00078e0214 */
[----:B--2---:R-:W-:Y:S02]  /*0360*/  DFMA R16, R8, R16, R10 ;  /* 0x000000100810722b */ /* 0x004fe4000000000a */
[----:B------:R-:W3:Y:S04]  /*0370*/  LDG.E.64 R10, desc[UR4][R20.64] ;  /* 0x00000004140a7981 */ /* 0x000ee8000c1e1b00 */
[----:B------:R-:W4:Y:S02]  /*0380*/  LDG.E.64 R8, desc[UR4][R14.64] ;  /* 0x000000040e087981 */ /* 0x000f24000c1e1b00 */
[----:B---3--:R-:W-:Y:S01]  /*0390*/  DFMA R12, R10, R12, R16 ;  /* 0x0000000c0a0c722b */ /* 0x008fe20000000010 */
[C---:B------:R-:W-:Y:S01]  /*03a0*/  IMAD.WIDE R10, R3.reuse, 0x8, R14 ;  /* 0x00000008030a7825 */ /* 0x040fe200078e020e */
[----:B------:R-:W2:Y:S04]  /*03b0*/  LDG.E.64 R16, desc[UR4][R28.64+-0x28] ;  /* 0xffffd8041c107981 */ /* 0x000ea8000c1e1b00 */
[----:B------:R-:W2:Y:S02]  /*03c0*/  LDG.E.64 R14, desc[UR4][R10.64] ;  /* 0x000000040a0e7981 */ /* 0x000ea4000c1e1b00 */
[----:B----4-:R-:W-:Y:S01]  /*03d0*/  DFMA R18, R8, R18, R12 ;  /* 0x000000120812722b */ /* 0x010fe2000000000c */
[C---:B------:R-:W-:Y:S01]  /*03e0*/  IMAD.WIDE R8, R3.reuse, 0x8, R10 ;  /* 0x0000000803087825 */ /* 0x040fe200078e020a */
[----:B------:R-:W3:Y:S04]  /*03f0*/  LDG.E.64 R12, desc[UR4][R28.64+-0x30] ;  /* 0xffffd0041c0c7981 */ /* 0x000ee8000c1e1b00 */
[----:B------:R-:W3:Y:S01]  /*0400*/  LDG.E.64 R10, desc[UR4][R8.64] ;  /* 0x00000004080a7981 */ /* 0x000ee2000c1e1b00 */
[----:B------:R-:W-:-:S06]  /*0410*/  IMAD.WIDE R20, R3, 0x8, R8 ;  /* 0x0000000803147825 */ /* 0x000fcc00078e0208 */
[----:B------:R-:W4:Y:S04]  /*0420*/  LDG.E.64 R20, desc[UR4][R20.64] ;  /* 0x0000000414147981 */ /* 0x000f28000c1e1b00 */
[----:B------:R-:W4:Y:S01]  /*0430*/  LDG.E.64 R8, desc[UR4][R28.64+-0x38] ;  /* 0xffffc8041c087981 */ /* 0x000f22000c1e1b00 */
[----:B------:R-:W-:-:S05]  /*0440*/  VIADD R26, R26, 0x8 ;  /* 0x000000081a1a7836 */ /* 0x000fca0000000000 */
[----:B------:R-:W-:Y:S02]  /*0450*/  ISETP.NE.AND P1, PT, R26, RZ, PT ;  /* 0x000000ff1a00720c */ /* 0x000fe40003f25270 */
[----:B------:R-:W-:Y:S02]  /*0460*/  IADD3 R23, PT, PT, R23, 0x8, RZ ;  /* 0x0000000817177810 */ /* 0x000fe40007ffe0ff */
[----:B------:R-:W-:Y:S02]  /*0470*/  LEA R6, R25, R6, 0x3 ;  /* 0x0000000619067211 */ /* 0x000fe400078e18ff */
[----:B------:R-:W-:Y:S01]  /*0480*/  IADD3 R24, PT, PT, R24, -0x8, RZ ;  /* 0xfffffff818187810 */ /* 0x000fe20007ffe0ff */
[----:B--2---:R-:W-:-:S08]  /*0490*/  DFMA R14, R14, R16, R18 ;  /* 0x000000100e0e722b */ /* 0x004fd00000000012 */
[----:B---3--:R-:W-:-:S08]  /*04a0*/  DFMA R12, R10, R12, R14 ;  /* 0x0000000c0a0c722b */ /* 0x008fd0000000000e */
[----:B----4-:R-:W-:Y:S01]  /*04b0*/  DFMA R16, R20, R8, R12 ;  /* 0x000000081410722b */ /* 0x010fe2000000000c */
[----:B------:R-:W-:Y:S10]  /*04c0*/  @P1 BRA `(.L_x_2) ;  /* 0xfffffffc005c1947 */ /* 0x000ff4000383ffff */
.L_x_1:
[----:B------:R-:W-:Y:S05]  /*04d0*/  @!P0 BRA `(.L_x_3) ;  /* 0x00000000005c8947 */ /* 0x000fea0003800000 */
[----:B------:R-:W0:Y:S01]  /*04e0*/  LDC.64 R28, c[0x0][0x390] ;  /* 0x0000e400ff1c7b82 */ /* 0x000e220000000a00 */
[----:B------:R-:W-:Y:S02]  /*04f0*/  IADD3 R6, PT, PT, R5, R23, RZ ;  /* 0x0000001705067210 */ /* 0x000fe40007ffe0ff */
[----:B------:R-:W-:-:S03]  /*0500*/  IADD3 R13, PT, PT, -R23, R0, RZ ;  /* 0x00000000170d7210 */ /* 0x000fc60007ffe1ff */
[----:B------:R-:W-:Y:S02]  /*0510*/  IMAD R11, R3, R6, R22 ;  /* 0x00000006030b7224 */ /* 0x000fe400078e0216 */
[----:B------:R-:W1:Y:S01]  /*0520*/  LDC.64 R8, c[0x0][0x388] ;  /* 0x0000e200ff087b82 */ /* 0x000e620000000a00 */
[----:B0-----:R-:W-:-:S05]  /*0530*/  IMAD.WIDE R28, R13, 0x8, R28 ;  /* 0x000000080d1c7825 */ /* 0x001fca00078e021c */
[----:B------:R-:W2:Y:S01]  /*0540*/  LDG.E.64 R24, desc[UR4][R28.64] ;  /* 0x000000041c187981 */ /* 0x000ea2000c1e1b00 */
[----:B-1----:R-:W-:-:S05]  /*0550*/  IMAD.WIDE R8, R11, 0x8, R8 ;  /* 0x000000080b087825 */ /* 0x002fca00078e0208 */
[----:B------:R-:W2:Y:S01]  /*0560*/  LDG.E.64 R26, desc[UR4][R8.64] ;  /* 0x00000004081a7981 */ /* 0x000ea2000c1e1b00 */
[----:B------:R-:W-:-:S05]  /*0570*/  IMAD.WIDE R10, R3, 0x8, R8 ;  /* 0x00000008030a7825 */ /* 0x000fca00078e0208 */
[----:B------:R-:W3:Y:S01]  /*0580*/  LDG.E.64 R20, desc[UR4][R10.64] ;  /* 0x000000040a147981 */ /* 0x000ee2000c1e1b00 */
[----:B------:R-:W-:-:S03]  /*0590*/  IMAD.WIDE R14, R3, 0x8, R10 ;  /* 0x00000008030e7825 */ /* 0x000fc600078e020a */
[----:B------:R-:W3:Y:S04]  /*05a0*/  LDG.E.64 R8, desc[UR4][R28.64+-0x8] ;  /* 0xfffff8041c087981 */ /* 0x000ee8000c1e1b00 */
[----:B------:R-:W4:Y:S01]  /*05b0*/  LDG.E.64 R12, desc[UR4][R14.64] ;  /* 0x000000040e0c7981 */ /* 0x000f22000c1e1b00 */
[----:B------:R-:W-:-:S03]  /*05c0*/  IMAD.WIDE R18, R3, 0x8, R14 ;  /* 0x0000000803127825 */ /* 0x000fc600078e020e */
[----:B------:R-:W4:Y:S04]  /*05d0*/  LDG.E.64 R10, desc[UR4][R28.64+-0x10] ;  /* 0xfffff0041c0a7981 */ /* 0x000f28000c1e1b00 */
[----:B------:R-:W5:Y:S04]  /*05e0*/  LDG.E.64 R18, desc[UR4][R18.64] ;  /* 0x0000000412127981 */ /* 0x000f68000c1e1b00 */
[----:B------:R-:W5:Y:S01]  /*05f0*/  LDG.E.64 R14, desc[UR4][R28.64+-0x18] ;  /* 0xffffe8041c0e7981 */ /* 0x000f62000c1e1b00 */
[----:B------:R-:W-:Y:S01]  /*0600*/  VIADD R23, R23, 0x4 ;  /* 0x0000000417177836 */ /* 0x000fe20000000000 */
[----:B--2---:R-:W-:-:S08]  /*0610*/  DFMA R24, R26, R24, R16 ;  /* 0x000000181a18722b */ /* 0x004fd00000000010 */
[----:B---3--:R-:W-:-:S08]  /*0620*/  DFMA R8, R20, R8, R24 ;  /* 0x000000081408722b */ /* 0x008fd00000000018 */
[----:B----4-:R-:W-:-:S08]  /*0630*/  DFMA R8, R12, R10, R8 ;  /* 0x0000000a0c08722b */ /* 0x010fd00000000008 */
[----:B-----5:R-:W-:-:S11]  /*0640*/  DFMA R16, R18, R14, R8 ;  /* 0x0000000e1210722b */ /* 0x020fd60000000008 */
.L_x_3:
[----:B------:R-:W-:Y:S01]  /*0650*/  LOP3.LUT R6, R0, 0x1, RZ, 0xc0, !PT ;  /* 0x0000000100067812 */ /* 0x000fe200078ec0ff */
[----:B------:R-:W0:Y:S03]  /*0660*/  LDC.64 R8, c[0x0][0x390] ;  /* 0x0000e400ff087b82 */ /* 0x000e260000000a00 */
[----:B------:R-:W-:-:S05]  /*0670*/  ISETP.NE.U32.AND P0, PT, R6, 0x1, PT ;  /* 0x000000010600780c */ /* 0x000fca0003f05070 */
[----:B------:R-:W1:Y:S08]  /*0680*/  LDC.64 R20, c[0x0][0x388] ;  /* 0x0000e200ff147b82 */ /* 0x000e700000000a00 */
[----:B------:R-:W-:Y:S02]  /*0690*/  @!P0 IADD3 R6, PT, PT, R5, R23, RZ ;  /* 0x0000001705068210 */ /* 0x000fe40007ffe0ff */
[----:B------:R-:W-:-:S02]  /*06a0*/  @!P0 IADD3 R11, PT, PT, -R23, R0, RZ ;  /* 0x00000000170b8210 */ /* 0x000fc40007ffe1ff */
[----:B------:R-:W-:Y:S01]  /*06b0*/  @!P0 IADD3 R23, PT, PT, R23, 0x2, RZ ;  /* 0x0000000217178810 */ /* 0x000fe20007ffe0ff */
[----:B------:R-:W-:Y:S02]  /*06c0*/  @!P0 IMAD R13, R3, R6, R22 ;  /* 0x00000006030d8224 */ /* 0x000fe400078e0216 */
[----:B0-----:R-:W-:Y:S01]  /*06d0*/  @!P0 IMAD.WIDE R10, R11, 0x8, R8 ;  /* 0x000000080b0a8825 */ /* 0x001fe200078e0208 */
[----:B------:R-:W-:-:S04]  /*06e0*/  IADD3 R5, PT, PT, R5, R23, RZ ;  /* 0x0000001705057210 */ /* 0x000fc80007ffe0ff */
[----:B------:R-:W2:Y:S01]  /*06f0*/  @!P0 LDG.E.64 R14, desc[UR4][R10.64] ;  /* 0x000000040a0e8981 */ /* 0x000ea2000c1e1b00 */
[----:B-1----:R-:W-:-:S05]  /*0700*/  @!P0 IMAD.WIDE R12, R13, 0x8, R20 ;  /* 0x000000080d0c8825 */ /* 0x002fca00078e0214 */
[----:B------:R-:W2:Y:S01]  /*0710*/  @!P0 LDG.E.64 R18, desc[UR4][R12.64] ;  /* 0x000000040c128981 */ /* 0x000ea2000c1e1b00 */
[----:B------:R-:W-:Y:S01]  /*0720*/  @!P0 IMAD.WIDE R24, R3, 0x8, R12 ;  /* 0x0000000803188825 */ /* 0x000fe200078e020c */
[----:B------:R-:W-:-:S03]  /*0730*/  IADD3 R27, PT, PT, -R23, R0, RZ ;  /* 0x00000000171b7210 */ /* 0x000fc60007ffe1ff */
[----:B------:R-:W-:Y:S02]  /*0740*/  IMAD R5, R3, R5, R22 ;  /* 0x0000000503057224 */ /* 0x000fe400078e0216 */
[----:B------:R-:W3:Y:S01]  /*0750*/  @!P0 LDG.E.64 R22, desc[UR4][R10.64+-0x8] ;  /* 0xfffff8040a168981 */ /* 0x000ee2000c1e1b00 */
[----:B------:R-:W-:-:S03]  /*0760*/  IMAD.WIDE R8, R27, 0x8, R8 ;  /* 0x000000081b087825 */ /* 0x000fc600078e0208 */
[----:B------:R-:W3:Y:S01]  /*0770*/  @!P0 LDG.E.64 R24, desc[UR4][R24.64] ;  /* 0x0000000418188981 */ /* 0x000ee2000c1e1b00 */
[----:B------:R-:W-:-:S03]  /*0780*/  IMAD.WIDE R20, R5, 0x8, R20 ;  /* 0x0000000805147825 */ /* 0x000fc600078e0214 */
[----:B------:R-:W4:Y:S04]  /*0790*/  LDG.E.64 R8, desc[UR4][R8.64] ;  /* 0x0000000408087981 */ /* 0x000f28000c1e1b00 */
[----:B------:R-:W4:Y:S01]  /*07a0*/  LDG.E.64 R20, desc[UR4][R20.64] ;  /* 0x0000000414147981 */ /* 0x000f22000c1e1b00 */
[----:B--2---:R-:W-:-:S08]  /*07b0*/  @!P0 DFMA R14, R18, R14, R16 ;  /* 0x0000000e120e822b */ /* 0x004fd00000000010 */
[----:B---3--:R-:W-:-:S08]  /*07c0*/  @!P0 DFMA R16, R24, R22, R14 ;  /* 0x000000161810822b */ /* 0x008fd0000000000e */
[----:B----4-:R-:W-:-:S11]  /*07d0*/  DFMA R16, R20, R8, R16 ;  /* 0x000000081410722b */ /* 0x010fd60000000010 */
.L_x_0:
[----:B------:R-:W0:Y:S01]  /*07e0*/  LDC.64 R8, c[0x0][0x380] ;  /* 0x0000e000ff087b82 */ /* 0x000e220000000a00 */
[----:B------:R-:W-:-:S05]  /*07f0*/  IADD3 R3, PT, PT, R7, R4, R2 ;  /* 0x0000000407037210 */ /* 0x000fca0007ffe002 */
[----:B0-----:R-:W-:-:S05]  /*0800*/  IMAD.WIDE R2, R3, 0x8, R8 ;  /* 0x0000000803027825 */ /* 0x001fca00078e0208 */
[----:B------:R-:W-:Y:S01]  /*0810*/  STG.E.64 desc[UR4][R2.64], R16 ;  /* 0x0000001002007986 */ /* 0x000fe2000c101b04 */
[----:B------:R-:W-:Y:S05]  /*0820*/  EXIT ;  /* 0x000000000000794d */ /* 0x000fea0003800000 */
.L_x_4:
[----:B------:R-:W-:-:S00]  /*0830*/  BRA `(.L_x_4) ;  /* 0xfffffffc00fc7947 */ /* 0x000fc0000383ffff */
[----:B------:R-:W-:-:S00]  /*0840*/  NOP ;  /* 0x0000000000007918 */ /* 0x000fc00000000000 */
        /* <DEDUP_REMOVED lines=11> */
.L_x_11:


//--------------------- .text._Z6RowGPUPdPKdS_iii --------------------------
	.section	.text._Z6RowGPUPdPKdS_iii,"ax",@progbits
	.align	128
        .global         _Z6RowGPUPdPKdS_iii
        .type           _Z6RowGPUPdPKdS_iii,@function
        .size           _Z6RowGPUPdPKdS_iii,(.L_x_12 - _Z6RowGPUPdPKdS_iii)
        .other          _Z6RowGPUPdPKdS_iii,@"STO_CUDA_ENTRY STV_DEFAULT"
_Z6RowGPUPdPKdS_iii:
.text._Z6RowGPUPdPKdS_iii:
[----:B------:R-:W-:Y:S08]  /*0000*/  LDC R1, c[0x0][0x37c] ;  /* 0x0000df00ff017b82 */ /* 0x000ff00000000800 */
[----:B------:R-:W0:Y:S01]  /*0010*/  LDC R0, c[0x0][0x3a0] ;  /* 0x0000e800ff007b82 */ /* 0x000e220000000800 */
[----:B------:R-:W1:Y:S01]  /*0020*/  S2R R9, SR_TID.Y ;  /* 0x0000000000097919 */ /* 0x000e620000002200 */
[----:B------:R-:W2:Y:S01]  /*0030*/  LDCU UR7, c[0x0][0x360] ;  /* 0x00006c00ff0777ac */ /* 0x000ea20008000800 */
[----:B------:R-:W-:Y:S01]  /*0040*/  CS2R R22, SRZ ;  /* 0x0000000000167805 */ /* 0x000fe2000001ff00 */
[----:B------:R-:W3:Y:S01]  /*0050*/  S2R R2, SR_TID.X ;  /* 0x0000000000027919 */ /* 0x000ee20000002100 */
[----:B------:R-:W4:Y:S03]  /*0060*/  LDCU UR5, c[0x0][0x364] ;  /* 0x00006c80ff0577ac */ /* 0x000f260008000800 */
[----:B------:R-:W4:Y:S01]  /*0070*/  S2UR UR6, SR_CTAID.Y ;  /* 0x00000000000679c3 */ /* 0x000f220000002600 */
[----:B------:R-:W0:Y:S07]  /*0080*/  LDCU.64 UR8, c[0x0][0x358] ;  /* 0x00006b00ff0877ac */ /* 0x000e2e0008000a00 */
[----:B------:R-:W2:Y:S08]  /*0090*/  S2UR UR4, SR_CTAID.X ;  /* 0x00000000000479c3 */ /* 0x000eb00000002500 */
[----:B------:R-:W5:Y:S01]  /*00a0*/  LDC R6, c[0x0][0x398] ;  /* 0x0000e600ff067b82 */ /* 0x000f620000000800 */
[C---:B0-----:R-:W-:Y:S01]  /*00b0*/  ISETP.GE.AND P0, PT, R0.reuse, RZ, PT ;  /* 0x000000ff0000720c */ /* 0x041fe20003f06270 */
[----:B------:R-:W-:-:S06]  /*00c0*/  IMAD.SHL.U32 R3, R0, 0x2, RZ ;  /* 0x0000000200037824 */ /* 0x000fcc00078e00ff */
[----:B------:R-:W0:Y:S01]  /*00d0*/  LDC R4, c[0x0][0x370] ;  /* 0x0000dc00ff047b82 */ /* 0x000e220000000800 */
[----:B----4-:R-:W-:-:S06]  /*00e0*/  UIMAD UR5, UR5, UR6, URZ ;  /* 0x00000006050572a4 */ /* 0x010fcc000f8e02ff */
[----:B-1----:R-:W-:Y:S01]  /*00f0*/  VIADD R24, R9, UR5 ;  /* 0x0000000509187c36 */ /* 0x002fe20008000000 */
[----:B--2---:R-:W-:Y:S01]  /*0100*/  UIMAD UR4, UR7, UR4, URZ ;  /* 0x00000004070472a4 */ /* 0x004fe2000f8e02ff */
[----:B-----5:R-:W-:-:S05]  /*0110*/  IADD3 R25, PT, PT, R3, R6, RZ ;  /* 0x0000000603197210 */ /* 0x020fca0007ffe0ff */
[----:B------:R-:W-:Y:S02]  /*0120*/  IMAD R7, R25, R0, R0 ;  /* 0x0000000019077224 */ /* 0x000fe400078e0200 */
[----:B0-----:R-:W-:Y:S01]  /*0130*/  IMAD R5, R4, UR7, R3 ;  /* 0x0000000704057c24 */ /* 0x001fe2000f8e0203 */
[----:B---3--:R-:W-:-:S03]  /*0140*/  IADD3 R4, PT, PT, R2, UR4, RZ ;  /* 0x0000000402047c10 */ /* 0x008fc6000fffe0ff */
[----:B------:R-:W-:Y:S01]  /*0150*/  IMAD R6, R24, R5, RZ ;  /* 0x0000000518067224 */ /* 0x000fe200078e02ff */
[----:B------:R-:W-:Y:S06]  /*0160*/  @!P0 BRA `(.L_x_5) ;  /* 0x0000000800448947 */ /* 0x000fec0003800000 */
[C---:B------:R-:W-:Y:S01]  /*0170*/  ISETP.GE.U32.AND P1, PT, R3.reuse, 0xf, PT ;  /* 0x0000000f0300780c */ /* 0x040fe20003f26070 */
[----:B------:R-:W-:Y:S01]  /*0180*/  IMAD R24, R24, R25, RZ ;  /* 0x0000001918187224 */ /* 0x000fe200078e02ff */
[----:B------:R-:W-:Y:S02]  /*0190*/  LOP3.LUT R5, R3, 0xe, RZ, 0xc0, !PT ;  /* 0x0000000e03057812 */ /* 0x000fe400078ec0ff */
[----:B------:R-:W-:Y:S02]  /*01a0*/  CS2R R22, SRZ ;  /* 0x0000000000167805 */ /* 0x000fe4000001ff00 */
[----:B------:R-:W-:Y:S01]  /*01b0*/  ISETP.GE.U32.AND P0, PT, R5, 0x7, PT ;  /* 0x000000070500780c */ /* 0x000fe20003f06070 */
[----:B------:R-:W-:Y:S01]  /*01c0*/  IMAD.MOV R5, RZ, RZ, -R0 ;  /* 0x000000ffff057224 */ /* 0x000fe200078e0a00 */
[----:B------:R-:W-:-:S05]  /*01d0*/  IADD3 R26, PT, PT, R7, R24, R4 ;  /* 0x00000018071a7210 */ /* 0x000fca0007ffe004 */
[----:B------:R-:W-:Y:S06]  /*01e0*/  @!P1 BRA `(.L_x_6) ;  /* 0x0000000400049947 */ /* 0x000fec0003800000 */
[----:B------:R-:W-:Y:S01]  /*01f0*/  IADD3 R8, PT, PT, R3, 0x1, RZ ;  /* 0x0000000103087810 */ /* 0x000fe20007ffe0ff */
[----:B------:R-:W-:Y:S01]  /*0200*/  IMAD.MOV.U32 R28, RZ, RZ, R3 ;  /* 0x000000ffff1c7224 */ /* 0x000fe200078e0003 */
[----:B------:R-:W-:Y:S02]  /*0210*/  IADD3 R9, PT, PT, R0, UR5, R9 ;  /* 0x0000000500097c10 */ /* 0x000fe4000fffe009 */
[----:B------:R-:W-:Y:S02]  /*0220*/  CS2R R22, SRZ ;  /* 0x0000000000167805 */ /* 0x000fe4000001ff00 */
[----:B------:R-:W-:Y:S01]  /*0230*/  LOP3.LUT R8, R8, 0xfffffff0, RZ, 0xc0, !PT ;  /* 0xfffffff008087812 */ /* 0x000fe200078ec0ff */
[----:B------:R-:W-:-:S03]  /*0240*/  IMAD R25, R25, R9, R4 ;  /* 0x0000000919197224 */ /* 0x000fc600078e0204 */
[----:B------:R-:W-:-:S07]  /*0250*/  IADD3 R27, PT, PT, -R8, RZ, RZ ;  /* 0x000000ff081b7210 */ /* 0x000fce0007ffe1ff */
.L_x_7:
[----:B------:R-:W0:Y:S08]  /*0260*/  LDC.64 R8, c[0x0][0x388] ;  /* 0x0000e200ff087b82 */ /* 0x000e300000000a00 */
[----:B------:R-:W1:Y:S01]  /*0270*/  LDC.64 R20, c[0x0][0x390] ;  /* 0x0000e400ff147b82 */ /* 0x000e620000000a00 */
[----:B0-----:R-:W-:-:S05]  /*0280*/  IMAD.WIDE R8, R25, 0x8, R8 ;  /* 0x0000000819087825 */ /* 0x001fca00078e0208 */
[----:B------:R-:W2:Y:S01]  /*0290*/  LDG.E.64 R10, desc[UR8][R8.64] ;  /* 0x00000008080a7981 */ /* 0x000ea2000c1e1b00 */
[----:B-1----:R-:W-:-:S03]  /*02a0*/  IMAD.WIDE R20, R28, 0x8, R20 ;  /* 0x000000081c147825 */ /* 0x002fc600078e0214 */
[----:B------:R-:W3:Y:S04]  /*02b0*/  LDG.E.64 R12, desc[UR8][R8.64+0x8] ;  /* 0x00000808080c7981 */ /* 0x000ee8000c1e1b00 */
[----:B------:R-:W2:Y:S04]  /*02c0*/  LDG.E.64 R18, desc[UR8][R20.64] ;  /* 0x0000000814127981 */ /* 0x000ea8000c1e1b00 */
[----:B------:R-:W3:Y:S04]  /*02d0*/  LDG.E.64 R16, desc[UR8][R20.64+-0x8] ;  /* 0xfffff80814107981 */ /* 0x000ee8000c1e1b00 */
[----:B------:R-:W4:Y:S01]  /*02e0*/  LDG.E.64 R14, desc[UR8][R20.64+-0x10] ;  /* 0xfffff008140e7981 */ /* 0x000f22000c1e1b00 */
[----:B--2---:R-:W-:-:S03]  /*02f0*/  DFMA R18, R10, R18, R22 ;  /* 0x000000120a12722b */ /* 0x004fc60000000016 */
[----:B------:R-:W4:Y:S04]  /*0300*/  LDG.E.64 R10, desc[UR8][R8.64+0x10] ;  /* 0x00001008080a7981 */ /* 0x000f28000c1e1b00 */
[----:B------:R-:W2:Y:S01]  /*0310*/  LDG.E.64 R22, desc[UR8][R20.64+-0x78] ;  /* 0xffff880814167981 */ /* 0x000ea2000c1e1b00 */
[----:B---3--:R-:W-:-:S03]  /*0320*/  DFMA R16, R12, R16, R18 ;  /* 0x000000100c10722b */ /* 0x008fc60000000012 */
[----:B------:R-:W3:Y:S04]  /*0330*/  LDG.E.64 R12, desc[UR8][R8.64+0x18] ;  /* 0x00001808080c7981 */ /* 0x000ee8000c1e1b00 */
[----:B------:R-:W3:Y:S01]  /*0340*/  LDG.E.64 R18, desc[UR8][R20.64+-0x18] ;  /* 0xffffe80814127981 */ /* 0x000ee2000c1e1b00 */
[----:B----4-:R-:W-:-:S03]  /*0350*/  DFMA R14, R10, R14, R16 ;  /* 0x0000000e0a0e722b */ /* 0x010fc60000000010 */
[----:B------:R-:W4:Y:S04]  /*0360*/  LDG.E.64 R10, desc[UR8][R8.64+0x20] ;  /* 0x00002008080a7981 */ /* 0x000f28000c1e1b00 */
[----:B------:R-:W4:Y:S01]  /*0370*/  LDG.E.64 R16, desc[UR8][R20.64+-0x20] ;  /* 0xffffe00814107981 */ /* 0x000f22000c1e1b00 */
        /* <DEDUP_REMOVED lines=29> */
[----:B------:R-:W4:Y:S04]  /*0550*/  LDG.E.64 R12, desc[UR8][R20.64+-0x70] ;  /* 0xffff9008140c7981 */ /* 0x000f28000c1e1b00 */
[----:B------:R-:W2:Y:S01]  /*0560*/  LDG.E.64 R8, desc[UR8][R8.64+0x78] ;  /* 0x0000780808087981 */ /* 0x000ea2000c1e1b00 */
[----:B------:R-:W-:Y:S01]  /*0570*/  VIADD R27, R27, 0x10 ;  /* 0x000000101b1b7836 */ /* 0x000fe20000000000 */
[----:B---3--:R-:W-:-:S04]  /*0580*/  DFMA R14, R14, R16, R18 ;  /* 0x000000100e0e722b */ /* 0x008fc80000000012 */
[----:B------:R-:W-:Y:S01]  /*0590*/  ISETP.NE.AND P1, PT, R27, RZ, PT ;  /* 0x000000ff1b00720c */ /* 0x000fe20003f25270 */
[----:B------:R-:W-:Y:S01]  /*05a0*/  VIADD R25, R25, 0x10 ;  /* 0x0000001019197836 */ /* 0x000fe20000000000 */
[----:B------:R-:W-:Y:S02]  /*05b0*/  IADD3 R5, PT, PT, R5, 0x10, RZ ;  /* 0x0000001005057810 */ /* 0x000fe40007ffe0ff */
[----:B------:R-:W-:Y:S01]  /*05c0*/  IADD3 R28, PT, PT, R28, -0x10, RZ ;  /* 0xfffffff01c1c7810 */ /* 0x000fe20007ffe0ff */
[----:B----4-:R-:W-:-:S08]  /*05d0*/  DFMA R10, R10, R12, R14 ;  /* 0x0000000c0a0a722b */ /* 0x010fd0000000000e */
[----:B--2---:R-:W-:Y:S01]  /*05e0*/  DFMA R22, R8, R22, R10 ;  /* 0x000000160816722b */ /* 0x004fe2000000000a */
[----:B------:R-:W-:Y:S10]  /*05f0*/  @P1 BRA `(.L_x_7) ;  /* 0xfffffffc00181947 */ /* 0x000ff4000383ffff */
.L_x_6:
[----:B------:R-:W-:Y:S05]  /*0600*/  @!P0 BRA `(.L_x_8) ;  /* 0x00000000007c8947 */ /* 0x000fea0003800000 */
[----:B------:R-:W0:Y:S01]  /*0610*/  LDC.64 R10, c[0x0][0x388] ;  /* 0x0000e200ff0a7b82 */ /* 0x000e220000000a00 */
[----:B------:R-:W-:Y:S01]  /*0620*/  IADD3 R15, PT, PT, -R5, R0, RZ ;  /* 0x00000000050f7210 */ /* 0x000fe20007ffe1ff */
[----:B------:R-:W-:-:S06]  /*0630*/  IMAD.IADD R13, R26, 0x1, R5 ;  /* 0x000000011a0d7824 */ /* 0x000fcc00078e0205 */
[----:B------:R-:W1:Y:S01]  /*0640*/  LDC.64 R8, c[0x0][0x390] ;  /* 0x0000e400ff087b82 */ /* 0x000e620000000a00 */
[----:B0-----:R-:W-:-:S05]  /*0650*/  IMAD.WIDE R10, R13, 0x8, R10 ;  /* 0x000000080d0a7825 */ /* 0x001fca00078e020a */
[----:B------:R-:W2:Y:S01]  /*0660*/  LDG.E.64 R16, desc[UR8][R10.64] ;  /* 0x000000080a107981 */ /* 0x000ea2000c1e1b00 */
[----:B-1----:R-:W-:-:S03]  /*0670*/  IMAD.WIDE R8, R15, 0x8, R8 ;  /* 0x000000080f087825 */ /* 0x002fc600078e0208 */
[----:B------:R-:W3:Y:S04]  /*0680*/  LDG.E.64 R12, desc[UR8][R10.64+0x8] ;  /* 0x000008080a0c7981 */ /* 0x000ee8000c1e1b00 */
[----:B------:R-:W2:Y:S04]  /*0690*/  LDG.E.64 R14, desc[UR8][R8.64] ;  /* 0x00000008080e7981 */ /* 0x000ea8000c1e1b00 */
[----:B------:R-:W3:Y:S04]  /*06a0*/  LDG.E.64 R20, desc[UR8][R8.64+-0x8] ;  /* 0xfffff80808147981 */ /* 0x000ee8000c1e1b00 */
[----:B------:R-:W4:Y:S04]  /*06b0*/  LDG.E.64 R18, desc[UR8][R8.64+-0x10] ;  /* 0xfffff00808127981 */ /* 0x000f28000c1e1b00 */
[----:B------:R-:W5:Y:S01]  /*06c0*/  LDG.E.64 R28, desc[UR8][R8.64+-0x38] ;  /* 0xffffc808081c7981 */ /* 0x000f62000c1e1b00 */
[----:B--2---:R-:W-:-:S03]  /*06d0*/  DFMA R22, R16, R14, R22 ;  /* 0x0000000e1016722b */ /* 0x004fc60000000016 */
[----:B------:R-:W4:Y:S04]  /*06e0*/  LDG.E.64 R14, desc[UR8][R10.64+0x10] ;  /* 0x000010080a0e7981 */ /* 0x000f28000c1e1b00 */
[----:B------:R-:W2:Y:S01]  /*06f0*/  LDG.E.64 R16, desc[UR8][R8.64+-0x18] ;  /* 0xffffe80808107981 */ /* 0x000ea2000c1e1b00 */
[----:B---3--:R-:W-:-:S03]  /*0700*/  DFMA R20, R12, R20, R22 ;  /* 0x000000140c14722b */ /* 0x008fc60000000016 */
[----:B------:R-:W2:Y:S04]  /*0710*/  LDG.E.64 R12, desc[UR8][R10.64+0x18] ;  /* 0x000018080a0c7981 */ /* 0x000ea8000c1e1b00 */
[----:B------:R-:W5:Y:S01]  /*0720*/  LDG.E.64 R22, desc[UR8][R10.64+0x38] ;  /* 0x000038080a167981 */ /* 0x000f62000c1e1b00 */
[----:B----4-:R-:W-:-:S03]  /*0730*/  DFMA R18, R14, R18, R20 ;  /* 0x000000120e12722b */ /* 0x010fc60000000014 */
[----:B------:R-:W3:Y:S04]  /*0740*/  LDG.E.64 R14, desc[UR8][R10.64+0x20] ;  /* 0x000020080a0e7981 */ /* 0x000ee8000c1e1b00 */
[----:B------:R-:W3:Y:S01]  /*0750*/  LDG.E.64 R20, desc[UR8][R8.64+-0x20] ;  /* 0xffffe00808147981 */ /* 0x000ee2000c1e1b00 */
[----:B--2---:R-:W-:-:S03]  /*0760*/  DFMA R16, R12, R16, R18 ;  /* 0x000000100c10722b */ /* 0x004fc60000000012 */
[----:B------:R-:W2:Y:S04]  /*0770*/  LDG.E.64 R18, desc[UR8][R10.64+0x28] ;  /* 0x000028080a127981 */ /* 0x000ea8000c1e1b00 */
[----:B------:R-:W2:Y:S01]  /*0780*/  LDG.E.64 R12, desc[UR8][R8.64+-0x28] ;  /* 0xffffd808080c7981 */ /* 0x000ea2000c1e1b00 */
[----:B---3--:R-:W-:-:S03]  /*0790*/  DFMA R20, R14, R20, R16 ;  /* 0x000000140e14722b */ /* 0x008fc60000000010 */
[----:B------:R-:W3:Y:S04]  /*07a0*/  LDG.E.64 R14, desc[UR8][R10.64+0x30] ;  /* 0x000030080a0e7981 */ /* 0x000ee8000c1e1b00 */
[----:B------:R-:W3:Y:S01]  /*07b0*/  LDG.E.64 R16, desc[UR8][R8.64+-0x30] ;  /* 0xffffd00808107981 */ /* 0x000ee2000c1e1b00 */
[----:B--2---:R-:W-:Y:S01]  /*07c0*/  DFMA R12, R18, R12, R20 ;  /* 0x0000000c120c722b */ /* 0x004fe20000000014 */
[----:B------:R-:W-:-:S07]  /*07d0*/  VIADD R5, R5, 0x8 ;  /* 0x0000000805057836 */ /* 0x000fce0000000000 */
[----:B---3--:R-:W-:-:S08]  /*07e0*/  DFMA R12, R14, R16, R12 ;  /* 0x000000100e0c722b */ /* 0x008fd0000000000c */
[----:B-----5:R-:W-:-:S11]  /*07f0*/  DFMA R22, R22, R28, R12 ;  /* 0x0000001c1616722b */ /* 0x020fd6000000000c */
.L_x_8:
[----:B------:R-:W0:Y:S01]  /*0800*/  LDC.64 R8, c[0x0][0x388] ;  /* 0x0000e200ff087b82 */ /* 0x000e220000000a00 */
[----:B------:R-:W-:-:S04]  /*0810*/  LOP3.LUT R3, R3, 0x6, RZ, 0xc0, !PT ;  /* 0x0000000603037812 */ /* 0x000fc800078ec0ff */
[----:B------:R-:W-:-:S03]  /*0820*/  ISETP.GE.U32.AND P0, PT, R3, 0x3, PT ;  /* 0x000000030300780c */ /* 0x000fc60003f06070 */
[----:B------:R-:W1:Y:S10]  /*0830*/  LDC.64 R10, c[0x0][0x390] ;  /* 0x0000e400ff0a7b82 */ /* 0x000e740000000a00 */
[----:B------:R-:W-:Y:S01]  /*0840*/  @P0 IADD3 R27, PT, PT, R26, R5, RZ ;  /* 0x000000051a1b0210 */ /* 0x000fe20007ffe0ff */
[----:B------:R-:W-:-:S04]  /*0850*/  @P0 IMAD.IADD R13, R0, 0x1, -R5 ;  /* 0x00000001000d0824 */ /* 0x000fc800078e0a05 */
[----:B0-----:R-:W-:-:S05]  /*0860*/  @P0 IMAD.WIDE R26, R27, 0x8, R8 ;  /* 0x000000081b1a0825 */ /* 0x001fca00078e0208 */
[----:B------:R-:W2:Y:S01]  /*0870*/  @P0 LDG.E.64 R20, desc[UR8][R26.64] ;  /* 0x000000081a140981 */ /* 0x000ea2000c1e1b00 */
[----:B-1----:R-:W-:-:S03]  /*0880*/  @P0 IMAD.WIDE R12, R13, 0x8, R10 ;  /* 0x000000080d0c0825 */ /* 0x002fc600078e020a */
[----:B------:R-:W3:Y:S04]  /*0890*/  @P0 LDG.E.64 R16, desc[UR8][R26.64+0x8] ;  /* 0x000008081a100981 */ /* 0x000ee8000c1e1b00 */
[----:B------:R-:W2:Y:S04]  /*08a0*/  @P0 LDG.E.64 R14, desc[UR8][R12.64] ;  /* 0x000000080c0e0981 */ /* 0x000ea8000c1e1b00 */
[----:B------:R-:W3:Y:S04]  /*08b0*/  @P0 LDG.E.64 R18, desc[UR8][R12.64+-0x8] ;  /* 0xfffff8080c120981 */ /* 0x000ee8000c1e1b00 */
[----:B------:R-:W4:Y:S01]  /*08c0*/  @P0 LDG.E.64 R28, desc[UR8][R12.64+-0x18] ;  /* 0xffffe8080c1c0981 */ /* 0x000f22000c1e1b00 */
[----:B--2---:R-:W-:-:S03]  /*08d0*/  @P0 DFMA R14, R20, R14, R22 ;  /* 0x0000000e140e022b */ /* 0x004fc60000000016 */
[----:B------:R-:W4:Y:S05]  /*08e0*/  @P0 LDG.E.64 R20, desc[UR8][R26.64+0x18] ;  /* 0x000018081a140981 */ /* 0x000f2a000c1e1b00 */
[----:B---3--:R-:W-:Y:S02]  /*08f0*/  @P0 DFMA R18, R16, R18, R14 ;  /* 0x000000121012022b */ /* 0x008fe4000000000e */
[----:B------:R-:W2:Y:S04]  /*0900*/  @P0 LDG.E.64 R14, desc[UR8][R26.64+0x10] ;  /* 0x000010081a0e0981 */ /* 0x000ea8000c1e1b00 */
[----:B------:R-:W2:Y:S01]  /*0910*/  @P0 LDG.E.64 R16, desc[UR8][R12.64+-0x10] ;  /* 0xfffff0080c100981 */ /* 0x000ea2000c1e1b00 */
[----:B------:R-:W0:Y:S01]  /*0920*/  LDCU.U16 UR5, c[0x0][0x3a0] ;  /* 0x00007400ff0577ac */ /* 0x000e220008000400 */
[----:B------:R-:W-:-:S04]  /*0930*/  @P0 IADD3 R5, PT, PT, R5, 0x4, RZ ;  /* 0x0000000405050810 */ /* 0x000fc80007ffe0ff */
[----:B------:R-:W-:Y:S01]  /*0940*/  IADD3 R2, PT, PT, R2, UR4, R5 ;  /* 0x0000000402027c10 */ /* 0x000fe2000fffe005 */
[----:B------:R-:W-:Y:S01]  /*0950*/  IMAD.WIDE R10, R0, 0x8, R10 ;  /* 0x00000008000a7825 */ /* 0x000fe200078e020a */
[----:B0-----:R-:W-:-:S04]  /*0960*/  USHF.L.U32 UR5, UR5, 0x1, URZ ;  /* 0x0000000105057899 */ /* 0x001fc800080006ff */
[----:B------:R-:W-:-:S04]  /*0970*/  ULOP3.LUT UR5, UR5, 0x2, URZ, 0xe2, !UPT ;  /* 0x0000000205057892 */ /* 0x000fc8000f8ee2ff */
[----:B------:R-:W-:Y:S01]  /*0980*/  UIADD3 UR5, UPT, UPT, -UR5, URZ, URZ ;  /* 0x000000ff05057290 */ /* 0x000fe2000fffe1ff */
[----:B--2---:R-:W-:-:S08]  /*0990*/  @P0 DFMA R14, R14, R16, R18 ;  /* 0x000000100e0e022b */ /* 0x004fd00000000012 */
[----:B----4-:R-:W-:Y:S01]  /*09a0*/  @P0 DFMA R22, R20, R28, R14 ;  /* 0x0000001c1416022b */ /* 0x010fe2000000000e */
[----:B------:R-:W-:-:S10]  /*09b0*/  IADD3 R15, PT, PT, R24, R2, R7 ;  /* 0x00000002180f7210 */ /* 0x000fd40007ffe007 */
.L_x_9:
[----:B------:R-:W-:-:S04]  /*09c0*/  IMAD.WIDE R2, R5, 0x8, RZ ;  /* 0x0000000805027825 */ /* 0x000fc800078e02ff */
[----:B------:R-:W-:Y:S01]  /*09d0*/  IMAD.WIDE R12, R15, 0x8, R8 ;  /* 0x000000080f0c7825 */ /* 0x000fe200078e0208 */
[----:B------:R-:W-:-:S05]  /*09e0*/  IADD3 R2, P0, PT, R10, -R2, RZ ;  /* 0x800000020a027210 */ /* 0x000fca0007f1e0ff */
[----:B------:R-:W-:Y:S01]  /*09f0*/  IMAD.X R3, R11, 0x1, ~R3, P0 ;  /* 0x000000010b037824 */ /* 0x000fe200000e0e03 */
[----:B------:R-:W2:Y:S05]  /*0a00*/  LDG.E.64 R12, desc[UR8][R12.64] ;  /* 0x000000080c0c7981 */ /* 0x000eaa000c1e1b00 */
[----:B------:R-:W2:Y:S01]  /*0a10*/  LDG.E.64 R2, desc[UR8][R2.64] ;  /* 0x0000000802027981 */ /* 0x000ea2000c1e1b00 */
[----:B------:R-:W-:Y:S01]  /*0a20*/  UIADD3 UR5, UPT, UPT, UR5, 0x1, URZ ;  /* 0x0000000105057890 */ /* 0x000fe2000fffe0ff */
[----:B------:R-:W-:Y:S01]  /*0a30*/  IADD3 R5, PT, PT, R5, 0x1, RZ ;  /* 0x0000000105057810 */ /* 0x000fe20007ffe0ff */
[----:B------:R-:W-:Y:S02]  /*0a40*/  VIADD R15, R15, 0x1 ;  /* 0x000000010f0f7836 */ /* 0x000fe40000000000 */
[----:B------:R-:W-:Y:S01]  /*0a50*/  UISETP.NE.AND UP0, UPT, UR5, 0x1, UPT ;  /* 0x000000010500788c */ /* 0x000fe2000bf05270 */
[----:B--2---:R-:W-:-:S08]  /*0a60*/  DFMA R22, R12, R2, R22 ;  /* 0x000000020c16722b */ /* 0x004fd00000000016 */
[----:B------:R-:W-:Y:S05]  /*0a70*/  BRA.U UP0, `(.L_x_9) ;  /* 0xfffffffd00d07547 */ /* 0x000fea000b83ffff */
.L_x_5:
[----:B------:R-:W0:Y:S01]  /*0a80*/  LDC.64 R2, c[0x0][0x380] ;  /* 0x0000e000ff027b82 */ /* 0x000e220000000a00 */
[----:B------:R-:W-:-:S05]  /*0a90*/  IADD3 R7, PT, PT, R7, R6, R4 ;  /* 0x0000000607077210 */ /* 0x000fca0007ffe004 */
[----:B0-----:R-:W-:-:S05]  /*0aa0*/  IMAD.WIDE R2, R7, 0x8, R2 ;  /* 0x0000000807027825 */ /* 0x001fca00078e0202 */
[----:B------:R-:W-:Y:S01]  /*0ab0*/  STG.E.64 desc[UR8][R2.64], R22 ;  /* 0x0000001602007986 */ /* 0x000fe2000c101b08 */
[----:B------:R-:W-:Y:S05]  /*0ac0*/  EXIT ;  /* 0x000000000000794d */ /* 0x000fea0003800000 */
.L_x_10:
        /* <DEDUP_REMOVED lines=11> */
.L_x_12:


//--------------------- .nv.shared.reserved.0     --------------------------
	.section	.nv.shared.reserved.0,"aw",@nobits
	.weak		__nv_reservedSMEM_offset_0_alias
	.size		__nv_reservedSMEM_offset_0_alias, 0, 64
	.other		__nv_reservedSMEM_offset_0_alias,@"STO_CUDA_RESERVED_SHARED STV_DEFAULT"
__nv_reservedSMEM_offset_0_alias:
	.zero		0
	.zero		64


//--------------------- .nv.constant0._Z6ColGPUPdPKdS_iii --------------------------
	.section	.nv.constant0._Z6ColGPUPdPKdS_iii,"a",@progbits
	.sectionflags	@""
	.align	4
.nv.constant0._Z6ColGPUPdPKdS_iii:
	.zero		932


//--------------------- .nv.constant0._Z6RowGPUPdPKdS_iii --------------------------
	.section	.nv.constant0._Z6RowGPUPdPKdS_iii,"a",@progbits
	.sectionflags	@""
	.align	4
.nv.constant0._Z6RowGPUPdPKdS_iii:
	.zero		932


//--------------------- SYMBOLS --------------------------

	.type		.nv.reservedSmem.offset0,@object
	.size		.nv.reservedSmem.offset0,0x4
